	.headerflags	@"EF_CUDA_TEXMODE_UNIFIED EF_CUDA_64BIT_ADDRESS EF_CUDA_ACCELERATORS EF_CUDA_SM90 EF_CUDA_VIRTUAL_SM(EF_CUDA_SM90)"
	.elftype	@"ET_EXEC"


//--------------------- .nv.info                  --------------------------
	.section	.nv.info,"",@"SHT_CUDA_INFO"
	.align	4


	//----- nvinfo : EIATTR_REGCOUNT
	.align		4
        /*0000*/ 	.byte	0x04, 0x2f
        /*0002*/ 	.short	(.L_6 - .L_5)
	.align		4
.L_5:
        /*0004*/ 	.word	index@(triton_poi_fused_convolution_max_unpool2d_22)
        /*0008*/ 	.word	0x00000020


	//----- nvinfo : EIATTR_MIN_STACK_SIZE
	.align		4
.L_6:
        /*000c*/ 	.byte	0x04, 0x12
        /*000e*/ 	.short	(.L_8 - .L_7)
	.align		4
.L_7:
        /*0010*/ 	.word	index@(triton_poi_fused_convolution_max_unpool2d_22)
        /*0014*/ 	.word	0x00000000


	//----- nvinfo : EIATTR_FRAME_SIZE
	.align		4
.L_8:
        /*0018*/ 	.byte	0x04, 0x11
        /*001a*/ 	.short	(.L_10 - .L_9)
	.align		4
.L_9:
        /*001c*/ 	.word	index@(triton_poi_fused_convolution_max_unpool2d_22)
        /*0020*/ 	.word	0x00000000


	//----- nvinfo : EIATTR_MIN_STACK_SIZE
	.align		4
.L_10:
        /*0024*/ 	.byte	0x04, 0x12
        /*0026*/ 	.short	(.L_12 - .L_11)
	.align		4
.L_11:
        /*0028*/ 	.word	index@(triton_poi_fused_convolution_max_unpool2d_22)
        /*002c*/ 	.word	0x00000000
.L_12:


//--------------------- .nv.info.triton_poi_fused_convolution_max_unpool2d_22 --------------------------
	.section	.nv.info.triton_poi_fused_convolution_max_unpool2d_22,"",@"SHT_CUDA_INFO"
	.sectionflags	@""
	.align	4


	//----- nvinfo : EIATTR_CUDA_API_VERSION
	.align		4
        /*0000*/ 	.byte	0x04, 0x37
        /*0002*/ 	.short	(.L_14 - .L_13)
.L_13:
        /*0004*/ 	.word	0x0000007c


	//----- nvinfo : EIATTR_KPARAM_INFO
	.align		4
.L_14:
        /*0008*/ 	.byte	0x04, 0x17
        /*000a*/ 	.short	(.L_16 - .L_15)
.L_15:
        /*000c*/ 	.word	0x00000000
        /*0010*/ 	.short	0x0008
        /*0012*/ 	.short	0x0040
        /*0014*/ 	.byte	0x00, 0xf0, 0x11, 0x00


	//----- nvinfo : EIATTR_KPARAM_INFO
	.align		4
.L_16:
        /*0018*/ 	.byte	0x04, 0x17
        /*001a*/ 	.short	(.L_18 - .L_17)
.L_17:
        /*001c*/ 	.word	0x00000000
        /*0020*/ 	.short	0x0007
        /*0022*/ 	.short	0x0038
        /*0024*/ 	.byte	0x00, 0xf4, 0x21, 0x00


	//----- nvinfo : EIATTR_KPARAM_INFO
	.align		4
.L_18:
        /*0028*/ 	.byte	0x04, 0x17
        /*002a*/ 	.short	(.L_20 - .L_19)
.L_19:
        /*002c*/ 	.word	0x00000000
        /*0030*/ 	.short	0x0006
        /*0032*/ 	.short	0x0030
        /*0034*/ 	.byte	0x00, 0xf4, 0x21, 0x00


	//----- nvinfo : EIATTR_KPARAM_INFO
	.align		4
.L_20:
        /*0038*/ 	.byte	0x04, 0x17
        /*003a*/ 	.short	(.L_22 - .L_21)
.L_21:
        /*003c*/ 	.word	0x00000000
        /*0040*/ 	.short	0x0005
        /*0042*/ 	.short	0x0028
        /*0044*/ 	.byte	0x00, 0xf4, 0x21, 0x00


	//----- nvinfo : EIATTR_KPARAM_INFO
	.align		4
.L_22:
        /*0048*/ 	.byte	0x04, 0x17
        /*004a*/ 	.short	(.L_24 - .L_23)
.L_23:
        /*004c*/ 	.word	0x00000000
        /*0050*/ 	.short	0x0004
        /*0052*/ 	.short	0x0020
        /*0054*/ 	.byte	0x00, 0xf4, 0x21, 0x00


	//----- nvinfo : EIATTR_KPARAM_INFO
	.align		4
.L_24:
        /*0058*/ 	.byte	0x04, 0x17
        /*005a*/ 	.short	(.L_26 - .L_25)
.L_25:
        /*005c*/ 	.word	0x00000000
        /*0060*/ 	.short	0x0003
        /*0062*/ 	.short	0x0018
        /*0064*/ 	.byte	0x00, 0xf4, 0x21, 0x00


	//----- nvinfo : EIATTR_KPARAM_INFO
	.align		4
.L_26:
        /*0068*/ 	.byte	0x04, 0x17
        /*006a*/ 	.short	(.L_28 - .L_27)
.L_27:
        /*006c*/ 	.word	0x00000000
        /*0070*/ 	.short	0x0002
        /*0072*/ 	.short	0x0010
        /*0074*/ 	.byte	0x00, 0xf4, 0x21, 0x00


	//----- nvinfo : EIATTR_KPARAM_INFO
	.align		4
.L_28:
        /*0078*/ 	.byte	0x04, 0x17
        /*007a*/ 	.short	(.L_30 - .L_29)
.L_29:
        /*007c*/ 	.word	0x00000000
        /*0080*/ 	.short	0x0001
        /*0082*/ 	.short	0x0008
        /*0084*/ 	.byte	0x00, 0xf4, 0x21, 0x00


	//----- nvinfo : EIATTR_KPARAM_INFO
	.align		4
.L_30:
        /*0088*/ 	.byte	0x04, 0x17
        /*008a*/ 	.short	(.L_32 - .L_31)
.L_31:
        /*008c*/ 	.word	0x00000000
        /*0090*/ 	.short	0x0000
        /*0092*/ 	.short	0x0000
        /*0094*/ 	.byte	0x00, 0xf4, 0x21, 0x00


	//----- nvinfo : EIATTR_SPARSE_MMA_MASK
	.align		4
.L_32:
        /*0098*/ 	.byte	0x03, 0x50
        /*009a*/ 	.short	0x0000


	//----- nvinfo : EIATTR_MAXREG_COUNT
	.align		4
        /*009c*/ 	.byte	0x03, 0x1b
        /*009e*/ 	.short	0x00ff


	//----- nvinfo : EIATTR_EXTERNS
	.align		4
        /*00a0*/ 	.byte	0x04, 0x0f
        /*00a2*/ 	.short	(.L_34 - .L_33)


	//   ....[0]....
	.align		4
.L_33:
        /*00a4*/ 	.word	index@(__assertfail)


	//----- nvinfo : EIATTR_SYSCALL_OFFSETS
	.align		4
.L_34:
        /*00a8*/ 	.byte	0x04, 0x46
        /*00aa*/ 	.short	(.L_36 - .L_35)


	//   ....[0]....
.L_35:
        /*00ac*/ 	.word	0x00000450


	//----- nvinfo : EIATTR_EXIT_INSTR_OFFSETS
	.align		4
.L_36:
        /*00b0*/ 	.byte	0x04, 0x1c
        /*00b2*/ 	.short	(.L_38 - .L_37)


	//   ....[0]....
.L_37:
        /*00b4*/ 	.word	0x000007a0


	//----- nvinfo : EIATTR_REQNTID
	.align		4
.L_38:
        /*00b8*/ 	.byte	0x04, 0x10
        /*00ba*/ 	.short	(.L_40 - .L_39)
.L_39:
        /*00bc*/ 	.word	0x00000100
        /*00c0*/ 	.word	0x00000001
        /*00c4*/ 	.word	0x00000001


	//----- nvinfo : EIATTR_CRS_STACK_SIZE
	.align		4
.L_40:
        /*00c8*/ 	.byte	0x04, 0x1e
        /*00ca*/ 	.short	(.L_42 - .L_41)
.L_41:
        /*00cc*/ 	.word	0x00000000


	//----- nvinfo : EIATTR_CBANK_PARAM_SIZE
	.align		4
.L_42:
        /*00d0*/ 	.byte	0x03, 0x19
        /*00d2*/ 	.short	0x0044


	//----- nvinfo : EIATTR_PARAM_CBANK
	.align		4
        /*00d4*/ 	.byte	0x04, 0x0a
        /*00d6*/ 	.short	(.L_44 - .L_43)
	.align		4
.L_43:
        /*00d8*/ 	.word	index@(.nv.constant0.triton_poi_fused_convolution_max_unpool2d_22)
        /*00dc*/ 	.short	0x0210
        /*00de*/ 	.short	0x0044


	//----- nvinfo : EIATTR_SW_WAR
	.align		4
.L_44:
        /*00e0*/ 	.byte	0x04, 0x36
        /*00e2*/ 	.short	(.L_46 - .L_45)
.L_45:
        /*00e4*/ 	.word	0x00000008
.L_46:


//--------------------- .nv.callgraph             --------------------------
	.section	.nv.callgraph,"",@"SHT_CUDA_CALLGRAPH"
	.align	4
	.sectionentsize	8
	.align		4
        /*0000*/ 	.word	0x00000000
	.align		4
        /*0004*/ 	.word	0xffffffff
	.align		4
        /*0008*/ 	.word	index@(triton_poi_fused_convolution_max_unpool2d_22)
	.align		4
        /*000c*/ 	.word	index@(__assertfail)
	.align		4
        /*0010*/ 	.word	0x00000000
	.align		4
        /*0014*/ 	.word	0xfffffffe
	.align		4
        /*0018*/ 	.word	0x00000000
	.align		4
        /*001c*/ 	.word	0xfffffffd
	.align		4
        /*0020*/ 	.word	0x00000000
	.align		4
        /*0024*/ 	.word	0xfffffffc


//--------------------- .nv.constant4             --------------------------
	.section	.nv.constant4,"a",@progbits
	.align	8
	.align		8
.nv.constant4:
        /*0000*/ 	.dword	__assertfail
	.align		8
        /*0008*/ 	.dword	assertFunc_0
	.align		8
        /*0010*/ 	.dword	assertFile_0
	.align		8
        /*0018*/ 	.dword	assertMessage_0
	.align		8
        /*0020*/ 	.dword	_$_str
	.align		8
        /*0028*/ 	.dword	_$_str_$_2


//--------------------- .text.triton_poi_fused_convolution_max_unpool2d_22 --------------------------
	.section	.text.triton_poi_fused_convolution_max_unpool2d_22,"ax",@progbits
	.sectionflags	@"SHF_BARRIERS=1"
	.align	128
        .global         triton_poi_fused_convolution_max_unpool2d_22
        .type           triton_poi_fused_convolution_max_unpool2d_22,@function
        .size           triton_poi_fused_convolution_max_unpool2d_22,(.L_x_2 - triton_poi_fused_convolution_max_unpool2d_22)
        .other          triton_poi_fused_convolution_max_unpool2d_22,@"STO_CUDA_ENTRY STV_DEFAULT"
triton_poi_fused_convolution_max_unpool2d_22:
.text.triton_poi_fused_convolution_max_unpool2d_22:
[----:B------:R-:W0:Y:S01]  /*0000*/  LDC R1, c[0x0][0x28] ;  /* 0x00000a00ff017b82 */ /* 0x000e220000000800 */
[----:B------:R-:W1:Y:S07]  /*0010*/  S2R R23, SR_TID.X ;  /* 0x0000000000177919 */ /* 0x000e6e0000002100 */
[----:B------:R-:W2:Y:S01]  /*0020*/  LDC.64 R4, c[0x0][0x220] ;  /* 0x00008800ff047b82 */ /* 0x000ea20000000a00 */
[----:B------:R-:W-:Y:S01]  /*0030*/  ULDC.64 UR4, c[0x0][0x208] ;  /* 0x0000820000047ab9 */ /* 0x000fe20000000a00 */
[----:B------:R-:W3:Y:S06]  /*0040*/  S2R R7, SR_CTAID.X ;  /* 0x0000000000077919 */ /* 0x000eec0000002500 */
[----:B------:R-:W4:Y:S08]  /*0050*/  LDC.64 R8, c[0x0][0x240] ;  /* 0x00009000ff087b82 */ /* 0x000f300000000a00 */
[----:B------:R-:W4:Y:S08]  /*0060*/  LDC.64 R20, c[0x0][0x228] ;  /* 0x00008a00ff147b82 */ /* 0x000f300000000a00 */
[----:B------:R-:W4:Y:S01]  /*0070*/  LDC.64 R12, c[0x0][0x230] ;  /* 0x00008c00ff0c7b82 */ /* 0x000f220000000a00 */
[----:B-1----:R-:W-:-:S07]  /*0080*/  IMAD.SHL.U32 R22, R23, 0x2, RZ ;  /* 0x0000000217167824 */ /* 0x002fce00078e00ff */
[----:B------:R-:W1:Y:S01]  /*0090*/  LDC.64 R10, c[0x0][0x238] ;  /* 0x00008e00ff0a7b82 */ /* 0x000e620000000a00 */
[----:B---3--:R-:W-:Y:S02]  /*00a0*/  SHF.R.S32.HI R0, RZ, 0x16, R7 ;  /* 0x00000016ff007819 */ /* 0x008fe40000011407 */
[----:B------:R-:W-:-:S05]  /*00b0*/  LOP3.LUT R22, R22, 0x1fe, RZ, 0xc0, !PT ;  /* 0x000001fe16167812 */ /* 0x000fca00078ec0ff */
[----:B------:R-:W3:Y:S01]  /*00c0*/  LDC.64 R14, c[0x0][0x210] ;  /* 0x00008400ff0e7b82 */ /* 0x000ee20000000a00 */
[----:B------:R-:W-:-:S04]  /*00d0*/  IMAD R3, R7, 0x200, R22 ;  /* 0x0000020007037824 */ /* 0x000fc800078e0216 */
[----:B--2---:R-:W-:-:S03]  /*00e0*/  IMAD.WIDE R4, R3, 0x8, R4 ;  /* 0x0000000803047825 */ /* 0x004fc600078e0204 */
[----:B------:R-:W2:Y:S03]  /*00f0*/  LDC.64 R18, c[0x0][0x218] ;  /* 0x00008600ff127b82 */ /* 0x000ea60000000a00 */
[----:B------:R-:W2:Y:S01]  /*0100*/  LDG.E.128 R4, desc[UR4][R4.64] ;  /* 0x0000000404047981 */ /* 0x000ea2000c1e1d00 */
[----:B------:R-:W-:-:S04]  /*0110*/  SGXT R0, R0, 0x1 ;  /* 0x000000010000781a */ /* 0x000fc80000000200 */
[----:B------:R-:W-:-:S04]  /*0120*/  LEA.HI R0, R0, R3, RZ, 0xa ;  /* 0x0000000300007211 */ /* 0x000fc800078f50ff */
[----:B------:R-:W-:-:S04]  /*0130*/  SHF.R.S32.HI R0, RZ, 0xa, R0 ;  /* 0x0000000aff007819 */ /* 0x000fc80000011400 */
[----:B------:R-:W-:-:S04]  /*0140*/  LEA.HI R2, R0, R0, RZ, 0x6 ;  /* 0x0000000000027211 */ /* 0x000fc800078f30ff */
[----:B------:R-:W-:-:S05]  /*0150*/  LOP3.LUT R17, R2, 0xffffffc0, RZ, 0xc0, !PT ;  /* 0xffffffc002117812 */ /* 0x000fca00078ec0ff */
[----:B------:R-:W-:Y:S02]  /*0160*/  IMAD.IADD R17, R0, 0x1, -R17 ;  /* 0x0000000100117824 */ /* 0x000fe400078e0a11 */
[----:B---3--:R-:W-:-:S04]  /*0170*/  IMAD.WIDE R14, R3, 0x4, R14 ;  /* 0x00000004030e7825 */ /* 0x008fc800078e020e */
[C---:B----4-:R-:W-:Y:S01]  /*0180*/  IMAD.WIDE R8, R17.reuse, 0x4, R8 ;  /* 0x0000000411087825 */ /* 0x050fe200078e0208 */
[----:B------:R-:W5:Y:S03]  /*0190*/  LDG.E.64 R2, desc[UR4][R14.64] ;  /* 0x000000040e027981 */ /* 0x000f66000c1e1b00 */
[C---:B0-----:R-:W-:Y:S02]  /*01a0*/  IMAD.WIDE R20, R17.reuse, 0x4, R20 ;  /* 0x0000000411147825 */ /* 0x041fe400078e0214 */
[----:B------:R-:W5:Y:S02]  /*01b0*/  LDG.E.EL R9, desc[UR4][R8.64] ;  /* 0x0000000408097981 */ /* 0x000f64000c2e1900 */
[----:B------:R-:W-:-:S04]  /*01c0*/  IMAD.WIDE R12, R17, 0x4, R12 ;  /* 0x00000004110c7825 */ /* 0x000fc800078e020c */
[----:B-1----:R-:W-:-:S04]  /*01d0*/  IMAD.WIDE R10, R17, 0x4, R10 ;  /* 0x00000004110a7825 */ /* 0x002fc800078e020a */
[----:B--2---:R-:W-:Y:S01]  /*01e0*/  IMAD.WIDE R24, R17, 0x4, R18 ;  /* 0x0000000411187825 */ /* 0x004fe200078e0212 */
[----:B------:R-:W5:Y:S04]  /*01f0*/  LDG.E.EL R16, desc[UR4][R10.64] ;  /* 0x000000040a107981 */ /* 0x000f68000c2e1900 */
[----:B------:R-:W5:Y:S04]  /*0200*/  LDG.E.EL R18, desc[UR4][R20.64] ;  /* 0x0000000414127981 */ /* 0x000f68000c2e1900 */
[----:B------:R-:W5:Y:S04]  /*0210*/  LDG.E.EL R17, desc[UR4][R12.64] ;  /* 0x000000040c117981 */ /* 0x000f68000c2e1900 */
[----:B------:R0:W5:Y:S02]  /*0220*/  LDG.E.EL R19, desc[UR4][R24.64] ;  /* 0x0000000418137981 */ /* 0x000164000c2e1900 */
[----:B0-----:R-:W-:-:S05]  /*0230*/  IMAD.SHL.U32 R25, R0, 0x1000, RZ ;  /* 0x0000100000197824 */ /* 0x001fca00078e00ff */
[----:B------:R-:W-:Y:S02]  /*0240*/  SHF.R.S32.HI R27, RZ, 0x1f, R25 ;  /* 0x0000001fff1b7819 */ /* 0x000fe40000011419 */
[----:B------:R-:W-:Y:S02]  /*0250*/  IADD3 R0, P1, R6, R25, RZ ;  /* 0x0000001906007210 */ /* 0x000fe40007f3e0ff */
[----:B------:R-:W-:-:S03]  /*0260*/  IADD3 R29, P0, R4, R25, RZ ;  /* 0x00000019041d7210 */ /* 0x000fc60007f1e0ff */
[----:B------:R-:W-:Y:S01]  /*0270*/  IMAD.X R6, R7, 0x1, R27, P1 ;  /* 0x0000000107067824 */ /* 0x000fe200008e061b */
[----:B------:R-:W-:-:S04]  /*0280*/  IADD3.X R4, R5, R27, RZ, P0, !PT ;  /* 0x0000001b05047210 */ /* 0x000fc800007fe4ff */
[----:B------:R-:W-:Y:S02]  /*0290*/  SHF.R.U32.HI R24, RZ, 0xb, R4 ;  /* 0x0000000bff187819 */ /* 0x000fe40000011604 */
[----:B------:R-:W-:Y:S02]  /*02a0*/  SHF.R.U32.HI R27, RZ, 0xb, R6 ;  /* 0x0000000bff1b7819 */ /* 0x000fe40000011606 */
[----:B------:R-:W-:Y:S02]  /*02b0*/  LOP3.LUT R24, R24, 0x100000, RZ, 0xc0, !PT ;  /* 0x0010000018187812 */ /* 0x000fe400078ec0ff */
[----:B------:R-:W-:Y:S02]  /*02c0*/  LOP3.LUT R27, R27, 0x100000, RZ, 0xc0, !PT ;  /* 0x001000001b1b7812 */ /* 0x000fe400078ec0ff */
[----:B------:R-:W-:Y:S02]  /*02d0*/  IADD3 R24, P0, R24, R29, RZ ;  /* 0x0000001d18187210 */ /* 0x000fe40007f1e0ff */
[----:B------:R-:W-:-:S03]  /*02e0*/  IADD3 R27, P1, R27, R0, RZ ;  /* 0x000000001b1b7210 */ /* 0x000fc60007f3e0ff */
[----:B------:R-:W-:Y:S01]  /*02f0*/  IMAD.X R25, RZ, RZ, R4, P0 ;  /* 0x000000ffff197224 */ /* 0x000fe200000e0604 */
[----:B------:R-:W-:Y:S01]  /*0300*/  LOP3.LUT R4, R24, R27, RZ, 0xfc, !PT ;  /* 0x0000001b18047212 */ /* 0x000fe200078efcff */
[----:B------:R-:W-:-:S03]  /*0310*/  IMAD.X R0, RZ, RZ, R6, P1 ;  /* 0x000000ffff007224 */ /* 0x000fc600008e0606 */
[----:B------:R-:W-:Y:S02]  /*0320*/  ISETP.GE.U32.AND P0, PT, R4, 0x100000, PT ;  /* 0x001000000400780c */ /* 0x000fe40003f06070 */
[----:B------:R-:W-:-:S04]  /*0330*/  LOP3.LUT R4, R25, R0, RZ, 0xfc, !PT ;  /* 0x0000000019047212 */ /* 0x000fc800078efcff */
[----:B------:R-:W-:-:S13]  /*0340*/  ISETP.GE.U32.AND.EX P0, PT, R4, RZ, PT, P0 ;  /* 0x000000ff0400720c */ /* 0x000fda0003f06100 */
[----:B------:R-:W-:Y:S05]  /*0350*/  @!P0 BRA `(.L_x_0) ;  /* 0x0000000000408947 */ /* 0x000fea0003800000 */
[----:B------:R-:W-:Y:S01]  /*0360*/  MOV R28, 0x0 ;  /* 0x00000000001c7802 */ /* 0x000fe20000000f00 */
[----:B------:R-:W-:Y:S01]  /*0370*/  ULDC.64 UR6, c[0x4][0x18] ;  /* 0x0100060000067ab9 */ /* 0x000fe20000000a00 */
[----:B------:R-:W-:Y:S01]  /*0380*/  ULDC.64 UR8, c[0x4][0x8] ;  /* 0x0100020000087ab9 */ /* 0x000fe20000000a00 */
[----:B------:R-:W-:Y:S01]  /*0390*/  MOV R4, UR6 ;  /* 0x0000000600047c02 */ /* 0x000fe20008000f00 */
[----:B------:R-:W-:Y:S01]  /*03a0*/  IMAD.U32 R5, RZ, RZ, UR7 ;  /* 0x00000007ff057e24 */ /* 0x000fe2000f8e00ff */
[----:B------:R-:W-:Y:S01]  /*03b0*/  ULDC.64 UR6, c[0x4][0x10] ;  /* 0x0100040000067ab9 */ /* 0x000fe20000000a00 */
[----:B------:R-:W0:Y:S01]  /*03c0*/  LDC.64 R28, c[0x4][R28] ;  /* 0x010000001c1c7b82 */ /* 0x000e220000000a00 */
[----:B------:R-:W-:Y:S01]  /*03d0*/  HFMA2.MMA R13, -RZ, RZ, 0, 0 ;  /* 0x00000000ff0d7435 */ /* 0x000fe200000001ff */
[----:B------:R-:W-:Y:S01]  /*03e0*/  IMAD.U32 R6, RZ, RZ, UR6 ;  /* 0x00000006ff067e24 */ /* 0x000fe2000f8e00ff */
[----:B------:R-:W-:Y:S01]  /*03f0*/  MOV R10, UR8 ;  /* 0x00000008000a7c02 */ /* 0x000fe20008000f00 */
[----:B------:R-:W-:-:S08]  /*0400*/  IMAD.U32 R7, RZ, RZ, UR7 ;  /* 0x00000007ff077e24 */ /* 0x000fd0000f8e00ff */
[----:B------:R-:W-:Y:S01]  /*0410*/  LEPC R20, `(.L_x_0) ;  /* 0x000000004014794e */ /* 0x000fe20000000000 */
[----:B------:R-:W-:Y:S02]  /*0420*/  IMAD.U32 R11, RZ, RZ, UR9 ;  /* 0x00000009ff0b7e24 */ /* 0x000fe4000f8e00ff */
[----:B------:R-:W-:Y:S02]  /*0430*/  IMAD.MOV.U32 R8, RZ, RZ, 0x28 ;  /* 0x00000028ff087424 */ /* 0x000fe400078e00ff */
[----:B------:R-:W-:-:S07]  /*0440*/  IMAD.MOV.U32 R12, RZ, RZ, 0x1 ;  /* 0x00000001ff0c7424 */ /* 0x000fce00078e00ff */
[----:B0----5:R-:W-:Y:S05]  /*0450*/  CALL.ABS.NOINC R28 ;  /* 0x000000001c007343 */ /* 0x021fea0003c00000 */
.L_x_0:
[----:B-----5:R-:W-:Y:S01]  /*0460*/  FADD R17, R17, 9.9999997473787516356e-06 ;  /* 0x3727c5ac11117421 */ /* 0x020fe20000000000 */
[----:B------:R-:W0:Y:S01]  /*0470*/  S2R R11, SR_CgaCtaId ;  /* 0x00000000000b7919 */ /* 0x000e220000008800 */
[----:B------:R-:W-:Y:S02]  /*0480*/  IMAD.MOV.U32 R7, RZ, RZ, 0x3e800000 ;  /* 0x3e800000ff077424 */ /* 0x000fe400078e00ff */
[--C-:B------:R-:W-:Y:S01]  /*0490*/  FADD R3, R3, R19.reuse ;  /* 0x0000001303037221 */ /* 0x100fe20000000000 */
[----:B------:R-:W1:Y:S01]  /*04a0*/  MUFU.SQRT R4, R17 ;  /* 0x0000001100047308 */ /* 0x000e620000002000 */
[----:B------:R-:W-:Y:S05]  /*04b0*/  WARPSYNC.ALL ;  /* 0x0000000000007948 */ /* 0x000fea0003800000 */
[----:B------:R-:W-:Y:S01]  /*04c0*/  BAR.SYNC.DEFER_BLOCKING 0x0 ;  /* 0x0000000000007b1d */ /* 0x000fe20000010000 */
[----:B------:R-:W-:Y:S01]  /*04d0*/  FADD R2, R2, R19 ;  /* 0x0000001302027221 */ /* 0x000fe20000000000 */
[----:B------:R-:W-:Y:S01]  /*04e0*/  FADD R5, -R18, R3 ;  /* 0x0000000312057221 */ /* 0x000fe20000000100 */
[----:B------:R-:W-:-:S02]  /*04f0*/  MOV R8, 0x400 ;  /* 0x0000040000087802 */ /* 0x000fc40000000f00 */
[----:B------:R-:W-:Y:S01]  /*0500*/  FADD R18, -R18, R2 ;  /* 0x0000000212127221 */ /* 0x000fe20000000100 */
[----:B------:R-:W-:Y:S01]  /*0510*/  ULDC.64 UR6, c[0x0][0x248] ;  /* 0x0000920000067ab9 */ /* 0x000fe20000000a00 */
[----:B------:R-:W-:Y:S02]  /*0520*/  LOP3.LUT R23, R23, 0xff, RZ, 0xc0, !PT ;  /* 0x000000ff17177812 */ /* 0x000fe400078ec0ff */
[C---:B-1----:R-:W-:Y:S02]  /*0530*/  FSETP.GT.AND P0, PT, R4.reuse, 8.50705917302346158658e+37, PT ;  /* 0x7e8000000400780b */ /* 0x042fe40003f04000 */
[C---:B------:R-:W-:Y:S02]  /*0540*/  FSETP.GEU.AND P1, PT, R4.reuse, 1.175494350822287508e-38, PT ;  /* 0x008000000400780b */ /* 0x040fe40003f2e000 */
[----:B------:R-:W-:Y:S01]  /*0550*/  FSEL R7, R7, 1, P0 ;  /* 0x3f80000007077808 */ /* 0x000fe20000000000 */
[----:B------:R-:W-:Y:S08]  /*0560*/  STG.E.64 desc[UR4][R14.64], R2 ;  /* 0x000000020e007986 */ /* 0x000ff0000c101b04 */
[----:B------:R-:W-:Y:S01]  /*0570*/  @P0 FMUL R4, R4, 0.25 ;  /* 0x3e80000004040820 */ /* 0x000fe20000400000 */
[----:B0-----:R-:W-:Y:S01]  /*0580*/  PRMT R8, R11, 0x654, R8 ;  /* 0x000006540b087816 */ /* 0x001fe20000000008 */
[----:B------:R-:W-:-:S02]  /*0590*/  @!P1 FMUL R7, R7, 16777216 ;  /* 0x4b80000007079820 */ /* 0x000fc40000400000 */
[----:B------:R-:W-:Y:S02]  /*05a0*/  @!P1 FMUL R4, R4, 16777216 ;  /* 0x4b80000004049820 */ /* 0x000fe40000400000 */
[C---:B------:R-:W-:Y:S02]  /*05b0*/  IMAD R11, R22.reuse, 0x8, R8 ;  /* 0x00000008160b7824 */ /* 0x040fe400078e0208 */
[----:B------:R0:W1:Y:S02]  /*05c0*/  MUFU.RCP R6, R4 ;  /* 0x0000000400067308 */ /* 0x0000640000001000 */
[----:B------:R-:W-:Y:S01]  /*05d0*/  IMAD R22, R22, -0x4, R11 ;  /* 0xfffffffc16167824 */ /* 0x000fe200078e020b */
[----:B0-----:R-:W-:-:S04]  /*05e0*/  LEA R4, P0, R24, UR6, 0x2 ;  /* 0x0000000618047c11 */ /* 0x001fc8000f8010ff */
[----:B------:R-:W-:Y:S01]  /*05f0*/  LEA.HI.X R25, R24, UR7, R25, 0x2, P0 ;  /* 0x0000000718197c11 */ /* 0x000fe200080f1419 */
[----:B-1----:R-:W-:Y:S01]  /*0600*/  FMUL R6, R6, R7 ;  /* 0x0000000706067220 */ /* 0x002fe20000400000 */
[----:B------:R-:W-:-:S03]  /*0610*/  LEA R10, P0, R27, UR6, 0x2 ;  /* 0x000000061b0a7c11 */ /* 0x000fc6000f8010ff */
[-C--:B------:R-:W-:Y:S01]  /*0620*/  FMUL R18, R18, R6.reuse ;  /* 0x0000000612127220 */ /* 0x080fe20000400000 */
[----:B------:R-:W-:Y:S01]  /*0630*/  FMUL R6, R5, R6 ;  /* 0x0000000605067220 */ /* 0x000fe20000400000 */
[----:B------:R-:W-:Y:S01]  /*0640*/  LEA.HI.X R7, R27, UR7, R0, 0x2, P0 ;  /* 0x000000071b077c11 */ /* 0x000fe200080f1400 */
[C---:B------:R-:W-:Y:S02]  /*0650*/  IMAD R0, R23.reuse, 0x8, R8 ;  /* 0x0000000817007824 */ /* 0x040fe400078e0208 */
[C-C-:B------:R-:W-:Y:S01]  /*0660*/  FFMA R18, R16.reuse, R18, R9.reuse ;  /* 0x0000001210127223 */ /* 0x140fe20000000009 */
[----:B------:R-:W-:Y:S01]  /*0670*/  FFMA R9, R16, R6, R9 ;  /* 0x0000000610097223 */ /* 0x000fe20000000009 */
[----:B------:R-:W-:Y:S01]  /*0680*/  MOV R5, R25 ;  /* 0x0000001900057202 */ /* 0x000fe20000000f00 */
[----:B------:R-:W-:Y:S02]  /*0690*/  IMAD.MOV.U32 R6, RZ, RZ, R10 ;  /* 0x000000ffff067224 */ /* 0x000fe400078e000a */
[C---:B------:R-:W-:Y:S01]  /*06a0*/  FSETP.GEU.AND P0, PT, R18.reuse, RZ, PT ;  /* 0x000000ff1200720b */ /* 0x040fe20003f0e000 */
[----:B------:R-:W-:Y:S01]  /*06b0*/  IMAD R23, R23, -0x4, R0 ;  /* 0xfffffffc17177824 */ /* 0x000fe200078e0200 */
[----:B------:R-:W-:Y:S01]  /*06c0*/  FSETP.GEU.AND P1, PT, R9, RZ, PT ;  /* 0x000000ff0900720b */ /* 0x000fe20003f2e000 */
[----:B------:R-:W-:Y:S01]  /*06d0*/  STS.128 [R11], R4 ;  /* 0x000000040b007388 */ /* 0x000fe20000000c00 */
[----:B------:R-:W-:-:S02]  /*06e0*/  FSEL R18, R18, RZ, P0 ;  /* 0x000000ff12127208 */ /* 0x000fc40000000000 */
[----:B------:R-:W-:Y:S01]  /*06f0*/  FSEL R19, R9, RZ, P1 ;  /* 0x000000ff09137208 */ /* 0x000fe20000800000 */
[----:B------:R-:W-:Y:S06]  /*0700*/  BAR.SYNC.DEFER_BLOCKING 0x0 ;  /* 0x0000000000007b1d */ /* 0x000fec0000010000 */
[----:B------:R-:W-:Y:S04]  /*0710*/  LDS.64 R2, [R0] ;  /* 0x0000000000027984 */ /* 0x000fe80000000a00 */
[----:B------:R-:W-:Y:S01]  /*0720*/  LDS.64 R8, [R0+0x800] ;  /* 0x0008000000087984 */ /* 0x000fe20000000a00 */
[----:B------:R-:W-:Y:S06]  /*0730*/  BAR.SYNC.DEFER_BLOCKING 0x0 ;  /* 0x0000000000007b1d */ /* 0x000fec0000010000 */
[----:B------:R-:W-:Y:S02]  /*0740*/  STS.64 [R22], R18 ;  /* 0x0000001216007388 */ /* 0x000fe40000000a00 */
[----:B------:R-:W-:Y:S06]  /*0750*/  BAR.SYNC.DEFER_BLOCKING 0x0 ;  /* 0x0000000000007b1d */ /* 0x000fec0000010000 */
[----:B------:R-:W0:Y:S04]  /*0760*/  LDS R13, [R23] ;  /* 0x00000000170d7984 */ /* 0x000e280000000800 */
[----:B------:R-:W1:Y:S04]  /*0770*/  LDS R5, [R23+0x400] ;  /* 0x0004000017057984 */ /* 0x000e680000000800 */
[----:B0-----:R-:W-:Y:S04]  /*0780*/  STG.E desc[UR4][R2.64], R13 ;  /* 0x0000000d02007986 */ /* 0x001fe8000c101904 */
[----:B-1----:R-:W-:Y:S01]  /*0790*/  STG.E desc[UR4][R8.64], R5 ;  /* 0x0000000508007986 */ /* 0x002fe2000c101904 */
[----:B------:R-:W-:Y:S05]  /*07a0*/  EXIT ;  /* 0x000000000000794d */ /* 0x000fea0003800000 */
.L_x_1:
[----:B------:R-:W-:-:S00]  /*07b0*/  BRA `(.L_x_1) ;  /* 0xfffffffc00fc7947 */ /* 0x000fc0000383ffff */
[----:B------:R-:W-:-:S00]  /*07c0*/  NOP ;  /* 0x0000000000007918 */ /* 0x000fc00000000000 */
        /* <DEDUP_REMOVED lines=11> */
.L_x_2:


//--------------------- .nv.global.init           --------------------------
	.section	.nv.global.init,"aw",@progbits
.nv.global.init:
	.type		assertFunc_0,@object
	.size		assertFunc_0,(_$_str - assertFunc_0)
assertFunc_0:
        /*0000*/ 	.byte	0x75, 0x6e, 0x6b, 0x6e, 0x6f, 0x77, 0x6e, 0x00
	.type		_$_str,@object
	.size		_$_str,(_$_str_$_2 - _$_str)
_$_str:
        /*0008*/ 	.byte	0x5f, 0x5f, 0x43, 0x55, 0x44, 0x41, 0x5f, 0x46, 0x54, 0x5a, 0x00
	.type		_$_str_$_2,@object
	.size		_$_str_$_2,(assertMessage_0 - _$_str_$_2)
_$_str_$_2:
        /*0013*/ 	.byte	0x5f, 0x5f, 0x43, 0x55, 0x44, 0x41, 0x5f, 0x50, 0x52, 0x45, 0x43, 0x5f, 0x53, 0x51, 0x52, 0x54
        /*0023*/ 	.byte	0x00
	.type		assertMessage_0,@object
	.size		assertMessage_0,(assertFile_0 - assertMessage_0)
assertMessage_0:
        /*0024*/ 	.byte	0x69, 0x6e, 0x64, 0x65, 0x78, 0x20, 0x6f, 0x75, 0x74, 0x20, 0x6f, 0x66, 0x20, 0x62, 0x6f, 0x75
        /*0034*/ 	.byte	0x6e, 0x64, 0x73, 0x3a, 0x20, 0x30, 0x20, 0x3c, 0x3d, 0x20, 0x74, 0x6d, 0x70, 0x39, 0x20, 0x3c
        /*0044*/ 	.byte	0x20, 0x31, 0x30, 0x34, 0x38, 0x35, 0x37, 0x36, 0x00
	.type		assertFile_0,@object
	.size		assertFile_0,(.L_1 - assertFile_0)
assertFile_0:
        /*004d*/ 	.byte	0x69, 0x6e, 0x64, 0x75, 0x63, 0x74, 0x6f, 0x72, 0x5f, 0x63, 0x61, 0x63, 0x68, 0x65, 0x2f, 0x71
        /*005d*/ 	.byte	0x6a, 0x2f, 0x63, 0x71, 0x6a, 0x61, 0x79, 0x75, 0x33, 0x64, 0x35, 0x6a, 0x75, 0x79, 0x76, 0x78
        /*006d*/ 	.byte	0x33, 0x71, 0x7a, 0x36, 0x37, 0x75, 0x63, 0x33, 0x70, 0x6e, 0x34, 0x63, 0x32, 0x36, 0x69, 0x37
        /*007d*/ 	.byte	0x72, 0x36, 0x76, 0x69, 0x32, 0x37, 0x77, 0x33, 0x62, 0x6f, 0x67, 0x77, 0x7a, 0x7a, 0x62, 0x61
        /*008d*/ 	.byte	0x32, 0x32, 0x77, 0x70, 0x74, 0x64, 0x2e, 0x70, 0x79, 0x00
.L_1:


//--------------------- .nv.shared.triton_poi_fused_convolution_max_unpool2d_22 --------------------------
	.section	.nv.shared.triton_poi_fused_convolution_max_unpool2d_22,"aw",@nobits
	.sectionflags	@""
	.align	16
	.zero		1024


//--------------------- .nv.constant0.triton_poi_fused_convolution_max_unpool2d_22 --------------------------
	.section	.nv.constant0.triton_poi_fused_convolution_max_unpool2d_22,"a",@progbits
	.sectionflags	@""
	.align	4
.nv.constant0.triton_poi_fused_convolution_max_unpool2d_22:
	.zero		596


//--------------------- SYMBOLS --------------------------

	.type		__assertfail,@function
